//
// Generated by NVIDIA NVVM Compiler
//
// Compiler Build ID: CL-36424714
// Cuda compilation tools, release 13.0, V13.0.88
// Based on NVVM 20.0.0
//

.version 9.0
.target sm_100
.address_size 64

	// .globl	_Z14hello_from_gpuv
.extern .func  (.param .b32 func_retval0) vprintf
(
	.param .b64 vprintf_param_0,
	.param .b64 vprintf_param_1
)
;
.global .align 1 .b8 $str[32] = {98, 108, 111, 99, 107, 95, 115, 105, 122, 101, 32, 58, 32, 37, 100, 32, 103, 114, 105, 100, 95, 115, 105, 122, 101, 32, 58, 32, 37, 100, 10};
.global .align 1 .b8 $str$1[42] = {72, 101, 108, 108, 111, 32, 87, 111, 114, 108, 100, 32, 102, 114, 111, 109, 32, 98, 108, 111, 99, 107, 32, 37, 100, 32, 97, 110, 100, 32, 116, 104, 114, 101, 97, 100, 32, 37, 100, 32, 10};

.visible .entry _Z14hello_from_gpuv()
{
	.local .align 8 .b8 	__local_depot0[8];
	.reg .b64 	%SP;
	.reg .b64 	%SPL;
	.reg .pred 	%p<2>;
	.reg .b32 	%r<10>;
	.reg .b64 	%rd<9>;

	mov.u64 	%SPL, __local_depot0;
	cvta.local.u64 	%SP, %SPL;
	add.u64 	%rd2, %SP, 0;
	add.u64 	%rd1, %SPL, 0;
	mov.u32 	%r1, %ctaid.x;
	mov.u32 	%r2, %tid.x;
	or.b32  	%r3, %r1, %r2;
	setp.ne.s32 	%p1, %r3, 0;
	@%p1 bra 	$L__BB0_2;
	mov.u32 	%r4, %nctaid.x;
	mov.u32 	%r5, %ntid.x;
	st.local.v2.u32 	[%rd1], {%r5, %r4};
	mov.u64 	%rd3, $str;
	cvta.global.u64 	%rd4, %rd3;
	{ // callseq 0, 0
	.param .b64 param0;
	st.param.b64 	[param0], %rd4;
	.param .b64 param1;
	st.param.b64 	[param1], %rd2;
	.param .b32 retval0;
	call.uni (retval0), 
	vprintf, 
	(
	param0, 
	param1
	);
	ld.param.b32 	%r6, [retval0];
	} // callseq 0
$L__BB0_2:
	st.local.v2.u32 	[%rd1], {%r1, %r2};
	mov.u64 	%rd6, $str$1;
	cvta.global.u64 	%rd7, %rd6;
	{ // callseq 1, 0
	.param .b64 param0;
	st.param.b64 	[param0], %rd7;
	.param .b64 param1;
	st.param.b64 	[param1], %rd2;
	.param .b32 retval0;
	call.uni (retval0), 
	vprintf, 
	(
	param0, 
	param1
	);
	ld.param.b32 	%r8, [retval0];
	} // callseq 1
	ret;

}


// ===== COMPILED SASS (sm_100) =====

	.target	sm_100

	.elftype	@"ET_EXEC"


//--------------------- .note.nv.tkinfo           --------------------------
	.section	.note.nv.tkinfo,"",@"SHT_NOTE"
	.sectionflags	@"SHF_NOTE_NV_TKINFO"
	.tkinfo
        /*0018*/ 	.word	0x00000002
        /*0030*/ 	.string	""
        /*0030*/ 	.string	"ptxas"
        /*0030*/ 	.string	"Cuda compilation tools, release 13.0, V13.0.88"
        /*0030*/ 	.string	"Build cuda_13.0.r13.0/compiler.36424714_0"
        /*0030*/ 	.string	"-arch sm_100 -m 64 "



//--------------------- .note.nv.cuinfo           --------------------------
	.section	.note.nv.cuinfo,"",@"SHT_NOTE"
	.sectionflags	@"SHF_NOTE_NV_CUINFO"
        /*0018*/ 	.short	0x0002
        /*001a*/ 	.short	0x0064
        /*001c*/ 	.short	0x0082
	.zero		2


//--------------------- .nv.info                  --------------------------
	.section	.nv.info,"",@"SHT_CUDA_INFO"
	.align	4


	//----- nvinfo : EIATTR_REGCOUNT
	.align		4
        /*0000*/ 	.byte	0x04, 0x2f
        /*0002*/ 	.short	(.L_3 - .L_2)
	.align		4
.L_2:
        /*0004*/ 	.word	index@(_Z14hello_from_gpuv)
        /*0008*/ 	.word	0x00000018


	//----- nvinfo : EIATTR_FRAME_SIZE
	.align		4
.L_3:
        /*000c*/ 	.byte	0x04, 0x11
        /*000e*/ 	.short	(.L_5 - .L_4)
	.align		4
.L_4:
        /*0010*/ 	.word	index@(_Z14hello_from_gpuv)
        /*0014*/ 	.word	0x00000008


	//----- nvinfo : EIATTR_MIN_STACK_SIZE
	.align		4
.L_5:
        /*0018*/ 	.byte	0x04, 0x12
        /*001a*/ 	.short	(.L_7 - .L_6)
	.align		4
.L_6:
        /*001c*/ 	.word	index@(_Z14hello_from_gpuv)
        /*0020*/ 	.word	0x00000008
.L_7:


//--------------------- .nv.compat                --------------------------
	.section	.nv.compat,"",@"SHT_CUDA_COMPAT_INFO"
	.align	4
        /*0000*/ 	.byte	0x02, 0x09, 0x00, 0x00, 0x02, 0x02, 0x01, 0x00, 0x02, 0x05, 0x05, 0x00, 0x03, 0x07, 0x01, 0x01
        /*0010*/ 	.byte	0x02, 0x03, 0x00, 0x00, 0x02, 0x06, 0x01, 0x00, 0x04, 0x0b, 0x08, 0x00, 0x09, 0x00, 0x00, 0x00
        /*0020*/ 	.byte	0x00, 0x00, 0x00, 0x00


//--------------------- .nv.info._Z14hello_from_gpuv --------------------------
	.section	.nv.info._Z14hello_from_gpuv,"",@"SHT_CUDA_INFO"
	.sectionflags	@""
	.align	4


	//----- nvinfo : EIATTR_CUDA_API_VERSION
	.align		4
        /*0000*/ 	.byte	0x04, 0x37
        /*0002*/ 	.short	(.L_9 - .L_8)
.L_8:
        /*0004*/ 	.word	0x00000082


	//----- nvinfo : EIATTR_SPARSE_MMA_MASK
	.align		4
.L_9:
        /*0008*/ 	.byte	0x03, 0x50
        /*000a*/ 	.short	0x0000


	//----- nvinfo : EIATTR_MAXREG_COUNT
	.align		4
        /*000c*/ 	.byte	0x03, 0x1b
        /*000e*/ 	.short	0x00ff


	//----- nvinfo : EIATTR_EXTERNS
	.align		4
        /*0010*/ 	.byte	0x04, 0x0f
        /*0012*/ 	.short	(.L_11 - .L_10)


	//   ....[0]....
	.align		4
.L_10:
        /*0014*/ 	.word	index@(vprintf)


	//----- nvinfo : EIATTR_MERCURY_ISA_VERSION
	.align		4
.L_11:
        /*0018*/ 	.byte	0x03, 0x5f
        /*001a*/ 	.short	0x0101


	//----- nvinfo : EIATTR_VRC_CTA_INIT_COUNT
	.align		4
        /*001c*/ 	.byte	0x02, 0x4a
	.zero		1
	.zero		1


	//----- nvinfo : EIATTR_SYSCALL_OFFSETS
	.align		4
        /*0020*/ 	.byte	0x04, 0x46
        /*0022*/ 	.short	(.L_13 - .L_12)


	//   ....[0]....
.L_12:
        /*0024*/ 	.word	0x00000160


	//   ....[1]....
        /*0028*/ 	.word	0x00000210


	//----- nvinfo : EIATTR_EXIT_INSTR_OFFSETS
	.align		4
.L_13:
        /*002c*/ 	.byte	0x04, 0x1c
        /*002e*/ 	.short	(.L_15 - .L_14)


	//   ....[0]....
.L_14:
        /*0030*/ 	.word	0x00000220


	//----- nvinfo : EIATTR_CRS_STACK_SIZE
	.align		4
.L_15:
        /*0034*/ 	.byte	0x04, 0x1e
        /*0036*/ 	.short	(.L_17 - .L_16)
.L_16:
        /*0038*/ 	.word	0x00000000


	//----- nvinfo : EIATTR_SW_WAR
	.align		4
.L_17:
        /*003c*/ 	.byte	0x04, 0x36
        /*003e*/ 	.short	(.L_19 - .L_18)
.L_18:
        /*0040*/ 	.word	0x00000008
.L_19:


//--------------------- .nv.callgraph             --------------------------
	.section	.nv.callgraph,"",@"SHT_CUDA_CALLGRAPH"
	.align	4
	.sectionentsize	8
	.align		4
        /*0000*/ 	.word	0x00000000
	.align		4
        /*0004*/ 	.word	0xffffffff
	.align		4
        /*0008*/ 	.word	index@(_Z14hello_from_gpuv)
	.align		4
        /*000c*/ 	.word	index@(vprintf)
	.align		4
        /*0010*/ 	.word	0x00000000
	.align		4
        /*0014*/ 	.word	0xfffffffe
	.align		4
        /*0018*/ 	.word	0x00000000
	.align		4
        /*001c*/ 	.word	0xfffffffd
	.align		4
        /*0020*/ 	.word	0x00000000
	.align		4
        /*0024*/ 	.word	0xfffffffc


//--------------------- .nv.constant4             --------------------------
	.section	.nv.constant4,"a",@progbits
	.align	8
	.align		8
.nv.constant4:
        /*0000*/ 	.dword	vprintf
	.align		8
        /*0008*/ 	.dword	$str
	.align		8
        /*0010*/ 	.dword	$str$1


//--------------------- .text._Z14hello_from_gpuv --------------------------
	.section	.text._Z14hello_from_gpuv,"ax",@progbits
	.align	128
        .global         _Z14hello_from_gpuv
        .type           _Z14hello_from_gpuv,@function
        .size           _Z14hello_from_gpuv,(.L_x_4 - _Z14hello_from_gpuv)
        .other          _Z14hello_from_gpuv,@"STO_CUDA_ENTRY STV_DEFAULT"
_Z14hello_from_gpuv:
.text._Z14hello_from_gpuv:
[----:B------:R-:W0:Y:S01]  /*0000*/  LDC R1, c[0x0][0x37c] ;  /* 0x0000df00ff017b82 */ /* 0x000e220000000800 */
[----:B------:R-:W1:Y:S01]  /*0010*/  S2R R16, SR_CTAID.X ;  /* 0x0000000000107919 */ /* 0x000e620000002500 */
[----:B------:R-:W2:Y:S01]  /*0020*/  LDCU UR4, c[0x0][0x2f8] ;  /* 0x00005f00ff0477ac */ /* 0x000ea20008000800 */
[----:B0-----:R-:W-:Y:S01]  /*0030*/  VIADD R1, R1, 0xfffffff8 ;  /* 0xfffffff801017836 */ /* 0x001fe20000000000 */
[----:B------:R-:W-:Y:S01]  /*0040*/  BSSY.RECONVERGENT B6, `(.L_x_0) ;  /* 0x0000013000067945 */ /* 0x000fe20003800200 */
[----:B------:R-:W1:Y:S01]  /*0050*/  S2R R17, SR_TID.X ;  /* 0x0000000000117919 */ /* 0x000e620000002100 */
[----:B------:R-:W0:Y:S02]  /*0060*/  LDCU UR5, c[0x0][0x2fc] ;  /* 0x00005f80ff0577ac */ /* 0x000e240008000800 */
[----:B--2---:R-:W-:-:S05]  /*0070*/  IADD3 R18, P1, PT, R1, UR4, RZ ;  /* 0x0000000401127c10 */ /* 0x004fca000ff3e0ff */
[----:B0-----:R-:W-:Y:S01]  /*0080*/  IMAD.X R2, RZ, RZ, UR5, P1 ;  /* 0x00000005ff027e24 */ /* 0x001fe200088e06ff */
[----:B-1----:R-:W-:-:S13]  /*0090*/  LOP3.LUT P0, RZ, R16, R17, RZ, 0xfc, !PT ;  /* 0x0000001110ff7212 */ /* 0x002fda000780fcff */
[----:B------:R-:W-:Y:S05]  /*00a0*/  @P0 BRA `(.L_x_1) ;  /* 0x0000000000300947 */ /* 0x000fea0003800000 */
[----:B------:R-:W0:Y:S01]  /*00b0*/  LDC R11, c[0x0][0x370] ;  /* 0x0000dc00ff0b7b82 */ /* 0x000e220000000800 */
[----:B------:R-:W-:Y:S01]  /*00c0*/  MOV R0, 0x0 ;  /* 0x0000000000007802 */ /* 0x000fe20000000f00 */
[----:B------:R-:W1:Y:S01]  /*00d0*/  LDCU.64 UR4, c[0x4][0x8] ;  /* 0x01000100ff0477ac */ /* 0x000e620008000a00 */
[----:B------:R-:W-:Y:S02]  /*00e0*/  IMAD.MOV.U32 R6, RZ, RZ, R18 ;  /* 0x000000ffff067224 */ /* 0x000fe400078e0012 */
[----:B------:R-:W-:-:S03]  /*00f0*/  IMAD.MOV.U32 R7, RZ, RZ, R2 ;  /* 0x000000ffff077224 */ /* 0x000fc600078e0002 */
[----:B------:R-:W0:Y:S08]  /*0100*/  LDC R10, c[0x0][0x360] ;  /* 0x0000d800ff0a7b82 */ /* 0x000e300000000800 */
[----:B------:R2:W3:Y:S01]  /*0110*/  LDC.64 R8, c[0x4][R0] ;  /* 0x0100000000087b82 */ /* 0x0004e20000000a00 */
[----:B-1----:R-:W-:Y:S01]  /*0120*/  IMAD.U32 R4, RZ, RZ, UR4 ;  /* 0x00000004ff047e24 */ /* 0x002fe2000f8e00ff */
[----:B------:R-:W-:Y:S01]  /*0130*/  MOV R5, UR5 ;  /* 0x0000000500057c02 */ /* 0x000fe20008000f00 */
[----:B0-----:R2:W-:Y:S06]  /*0140*/  STL.64 [R1], R10 ;  /* 0x0000000a01007387 */ /* 0x0015ec0000100a00 */
[----:B------:R-:W-:-:S07]  /*0150*/  LEPC R20, `(.L_x_1) ;  /* 0x000000001014794e */ /* 0x000fce0000000000 */
[----:B--23--:R-:W-:Y:S05]  /*0160*/  CALL.ABS.NOINC R8 ;  /* 0x0000000008007343 */ /* 0x00cfea0003c00000 */
.L_x_1:
[----:B------:R-:W-:Y:S05]  /*0170*/  BSYNC.RECONVERGENT B6 ;  /* 0x0000000000067941 */ /* 0x000fea0003800200 */
.L_x_0:
[----:B------:R-:W-:Y:S01]  /*0180*/  MOV R0, 0x0 ;  /* 0x0000000000007802 */ /* 0x000fe20000000f00 */
[----:B------:R0:W-:Y:S01]  /*0190*/  STL.64 [R1], R16 ;  /* 0x0000001001007387 */ /* 0x0001e20000100a00 */
[----:B------:R-:W1:Y:S01]  /*01a0*/  LDCU.64 UR4, c[0x4][0x10] ;  /* 0x01000200ff0477ac */ /* 0x000e620008000a00 */
[----:B------:R-:W-:Y:S01]  /*01b0*/  IMAD.MOV.U32 R6, RZ, RZ, R18 ;  /* 0x000000ffff067224 */ /* 0x000fe200078e0012 */
[----:B------:R0:W2:Y:S01]  /*01c0*/  LDC.64 R8, c[0x4][R0] ;  /* 0x0100000000087b82 */ /* 0x0000a20000000a00 */
[----:B------:R-:W-:Y:S02]  /*01d0*/  MOV R7, R2 ;  /* 0x0000000200077202 */ /* 0x000fe40000000f00 */
[----:B-1----:R-:W-:Y:S01]  /*01e0*/  MOV R4, UR4 ;  /* 0x0000000400047c02 */ /* 0x002fe20008000f00 */
[----:B0-----:R-:W-:-:S07]  /*01f0*/  IMAD.U32 R5, RZ, RZ, UR5 ;  /* 0x00000005ff057e24 */ /* 0x001fce000f8e00ff */
[----:B------:R-:W-:-:S07]  /*0200*/  LEPC R20, `(.L_x_2) ;  /* 0x000000001014794e */ /* 0x000fce0000000000 */
[----:B--2---:R-:W-:Y:S05]  /*0210*/  CALL.ABS.NOINC R8 ;  /* 0x0000000008007343 */ /* 0x004fea0003c00000 */
.L_x_2:
[----:B------:R-:W-:Y:S05]  /*0220*/  EXIT ;  /* 0x000000000000794d */ /* 0x000fea0003800000 */
.L_x_3:
[----:B------:R-:W-:-:S00]  /*0230*/  BRA `(.L_x_3) ;  /* 0xfffffffc00fc7947 */ /* 0x000fc0000383ffff */
[----:B------:R-:W-:-:S00]  /*0240*/  NOP ;  /* 0x0000000000007918 */ /* 0x000fc00000000000 */
        /* <DEDUP_REMOVED lines=11> */
.L_x_4:


//--------------------- .nv.global.init           --------------------------
	.section	.nv.global.init,"aw",@progbits
.nv.global.init:
	.type		$str,@object
	.size		$str,($str$1 - $str)
$str:
        /*0000*/ 	.byte	0x62, 0x6c, 0x6f, 0x63, 0x6b, 0x5f, 0x73, 0x69, 0x7a, 0x65, 0x20, 0x3a, 0x20, 0x25, 0x64, 0x20
        /*0010*/ 	.byte	0x67, 0x72, 0x69, 0x64, 0x5f, 0x73, 0x69, 0x7a, 0x65, 0x20, 0x3a, 0x20, 0x25, 0x64, 0x0a, 0x00
	.type		$str$1,@object
	.size		$str$1,(.L_1 - $str$1)
$str$1:
        /*0020*/ 	.byte	0x48, 0x65, 0x6c, 0x6c, 0x6f, 0x20, 0x57, 0x6f, 0x72, 0x6c, 0x64, 0x20, 0x66, 0x72, 0x6f, 0x6d
        /*0030*/ 	.byte	0x20, 0x62, 0x6c, 0x6f, 0x63, 0x6b, 0x20, 0x25, 0x64, 0x20, 0x61, 0x6e, 0x64, 0x20, 0x74, 0x68
        /*0040*/ 	.byte	0x72, 0x65, 0x61, 0x64, 0x20, 0x25, 0x64, 0x20, 0x0a, 0x00
.L_1:


//--------------------- .nv.shared.reserved.0     --------------------------
	.section	.nv.shared.reserved.0,"aw",@nobits
	.weak		__nv_reservedSMEM_offset_0_alias
	.size		__nv_reservedSMEM_offset_0_alias, 0, 64
	.other		__nv_reservedSMEM_offset_0_alias,@"STO_CUDA_RESERVED_SHARED STV_DEFAULT"
__nv_reservedSMEM_offset_0_alias:
	.zero		0
	.zero		64


//--------------------- .nv.constant0._Z14hello_from_gpuv --------------------------
	.section	.nv.constant0._Z14hello_from_gpuv,"a",@progbits
	.sectionflags	@""
	.align	4
.nv.constant0._Z14hello_from_gpuv:
	.zero		896


//--------------------- SYMBOLS --------------------------

	.type		.nv.reservedSmem.offset0,@object
	.size		.nv.reservedSmem.offset0,0x4
	.type		vprintf,@function
